//
// Generated by NVIDIA NVVM Compiler
//
// Compiler Build ID: CL-36424714
// Cuda compilation tools, release 13.0, V13.0.88
// Based on NVVM 20.0.0
//

.version 9.0
.target sm_100
.address_size 64

	// .globl	_Z6kernelv
.extern .func  (.param .b32 func_retval0) vprintf
(
	.param .b64 vprintf_param_0,
	.param .b64 vprintf_param_1
)
;
.global .align 1 .b8 $str[54] = {70, 114, 111, 109, 32, 71, 80, 85, 32, 91, 98, 108, 111, 99, 107, 32, 105, 100, 58, 32, 37, 100, 44, 32, 116, 104, 114, 101, 97, 100, 32, 105, 100, 58, 32, 37, 100, 93, 32, 72, 101, 108, 108, 111, 44, 32, 119, 111, 114, 108, 100, 33, 10};

.visible .entry _Z6kernelv()
{
	.local .align 8 .b8 	__local_depot0[8];
	.reg .b64 	%SP;
	.reg .b64 	%SPL;
	.reg .b32 	%r<5>;
	.reg .b64 	%rd<5>;

	mov.u64 	%SPL, __local_depot0;
	cvta.local.u64 	%SP, %SPL;
	add.u64 	%rd1, %SP, 0;
	add.u64 	%rd2, %SPL, 0;
	mov.u32 	%r1, %ctaid.x;
	mov.u32 	%r2, %tid.x;
	st.local.v2.u32 	[%rd2], {%r1, %r2};
	mov.u64 	%rd3, $str;
	cvta.global.u64 	%rd4, %rd3;
	{ // callseq 0, 0
	.param .b64 param0;
	st.param.b64 	[param0], %rd4;
	.param .b64 param1;
	st.param.b64 	[param1], %rd1;
	.param .b32 retval0;
	call.uni (retval0), 
	vprintf, 
	(
	param0, 
	param1
	);
	ld.param.b32 	%r3, [retval0];
	} // callseq 0
	ret;

}


// ===== COMPILED SASS (sm_100) =====

	.target	sm_100

	.elftype	@"ET_EXEC"


//--------------------- .note.nv.tkinfo           --------------------------
	.section	.note.nv.tkinfo,"",@"SHT_NOTE"
	.sectionflags	@"SHF_NOTE_NV_TKINFO"
	.tkinfo
        /*0018*/ 	.word	0x00000002
        /*0030*/ 	.string	""
        /*0030*/ 	.string	"ptxas"
        /*0030*/ 	.string	"Cuda compilation tools, release 13.0, V13.0.88"
        /*0030*/ 	.string	"Build cuda_13.0.r13.0/compiler.36424714_0"
        /*0030*/ 	.string	"-arch sm_100 -m 64 "



//--------------------- .note.nv.cuinfo           --------------------------
	.section	.note.nv.cuinfo,"",@"SHT_NOTE"
	.sectionflags	@"SHF_NOTE_NV_CUINFO"
        /*0018*/ 	.short	0x0002
        /*001a*/ 	.short	0x0064
        /*001c*/ 	.short	0x0082
	.zero		2


//--------------------- .nv.info                  --------------------------
	.section	.nv.info,"",@"SHT_CUDA_INFO"
	.align	4


	//----- nvinfo : EIATTR_REGCOUNT
	.align		4
        /*0000*/ 	.byte	0x04, 0x2f
        /*0002*/ 	.short	(.L_2 - .L_1)
	.align		4
.L_1:
        /*0004*/ 	.word	index@(_Z6kernelv)
        /*0008*/ 	.word	0x00000018


	//----- nvinfo : EIATTR_FRAME_SIZE
	.align		4
.L_2:
        /*000c*/ 	.byte	0x04, 0x11
        /*000e*/ 	.short	(.L_4 - .L_3)
	.align		4
.L_3:
        /*0010*/ 	.word	index@(_Z6kernelv)
        /*0014*/ 	.word	0x00000008


	//----- nvinfo : EIATTR_MIN_STACK_SIZE
	.align		4
.L_4:
        /*0018*/ 	.byte	0x04, 0x12
        /*001a*/ 	.short	(.L_6 - .L_5)
	.align		4
.L_5:
        /*001c*/ 	.word	index@(_Z6kernelv)
        /*0020*/ 	.word	0x00000008
.L_6:


//--------------------- .nv.compat                --------------------------
	.section	.nv.compat,"",@"SHT_CUDA_COMPAT_INFO"
	.align	4
        /*0000*/ 	.byte	0x02, 0x09, 0x00, 0x00, 0x02, 0x02, 0x01, 0x00, 0x02, 0x05, 0x05, 0x00, 0x03, 0x07, 0x01, 0x01
        /*0010*/ 	.byte	0x02, 0x03, 0x00, 0x00, 0x02, 0x06, 0x01, 0x00, 0x04, 0x0b, 0x08, 0x00, 0x09, 0x00, 0x00, 0x00
        /*0020*/ 	.byte	0x00, 0x00, 0x00, 0x00


//--------------------- .nv.info._Z6kernelv       --------------------------
	.section	.nv.info._Z6kernelv,"",@"SHT_CUDA_INFO"
	.sectionflags	@""
	.align	4


	//----- nvinfo : EIATTR_CUDA_API_VERSION
	.align		4
        /*0000*/ 	.byte	0x04, 0x37
        /*0002*/ 	.short	(.L_8 - .L_7)
.L_7:
        /*0004*/ 	.word	0x00000082


	//----- nvinfo : EIATTR_SPARSE_MMA_MASK
	.align		4
.L_8:
        /*0008*/ 	.byte	0x03, 0x50
        /*000a*/ 	.short	0x0000


	//----- nvinfo : EIATTR_MAXREG_COUNT
	.align		4
        /*000c*/ 	.byte	0x03, 0x1b
        /*000e*/ 	.short	0x00ff


	//----- nvinfo : EIATTR_EXTERNS
	.align		4
        /*0010*/ 	.byte	0x04, 0x0f
        /*0012*/ 	.short	(.L_10 - .L_9)


	//   ....[0]....
	.align		4
.L_9:
        /*0014*/ 	.word	index@(vprintf)


	//----- nvinfo : EIATTR_MERCURY_ISA_VERSION
	.align		4
.L_10:
        /*0018*/ 	.byte	0x03, 0x5f
        /*001a*/ 	.short	0x0101


	//----- nvinfo : EIATTR_VRC_CTA_INIT_COUNT
	.align		4
        /*001c*/ 	.byte	0x02, 0x4a
	.zero		1
	.zero		1


	//----- nvinfo : EIATTR_SYSCALL_OFFSETS
	.align		4
        /*0020*/ 	.byte	0x04, 0x46
        /*0022*/ 	.short	(.L_12 - .L_11)


	//   ....[0]....
.L_11:
        /*0024*/ 	.word	0x000000f0


	//----- nvinfo : EIATTR_EXIT_INSTR_OFFSETS
	.align		4
.L_12:
        /*0028*/ 	.byte	0x04, 0x1c
        /*002a*/ 	.short	(.L_14 - .L_13)


	//   ....[0]....
.L_13:
        /*002c*/ 	.word	0x00000100


	//----- nvinfo : EIATTR_SW_WAR
	.align		4
.L_14:
        /*0030*/ 	.byte	0x04, 0x36
        /*0032*/ 	.short	(.L_16 - .L_15)
.L_15:
        /*0034*/ 	.word	0x00000008
.L_16:


//--------------------- .nv.callgraph             --------------------------
	.section	.nv.callgraph,"",@"SHT_CUDA_CALLGRAPH"
	.align	4
	.sectionentsize	8
	.align		4
        /*0000*/ 	.word	0x00000000
	.align		4
        /*0004*/ 	.word	0xffffffff
	.align		4
        /*0008*/ 	.word	index@(_Z6kernelv)
	.align		4
        /*000c*/ 	.word	index@(vprintf)
	.align		4
        /*0010*/ 	.word	0x00000000
	.align		4
        /*0014*/ 	.word	0xfffffffe
	.align		4
        /*0018*/ 	.word	0x00000000
	.align		4
        /*001c*/ 	.word	0xfffffffd
	.align		4
        /*0020*/ 	.word	0x00000000
	.align		4
        /*0024*/ 	.word	0xfffffffc


//--------------------- .nv.constant4             --------------------------
	.section	.nv.constant4,"a",@progbits
	.align	8
	.align		8
.nv.constant4:
        /*0000*/ 	.dword	vprintf
	.align		8
        /*0008*/ 	.dword	$str


//--------------------- .text._Z6kernelv          --------------------------
	.section	.text._Z6kernelv,"ax",@progbits
	.align	128
        .global         _Z6kernelv
        .type           _Z6kernelv,@function
        .size           _Z6kernelv,(.L_x_2 - _Z6kernelv)
        .other          _Z6kernelv,@"STO_CUDA_ENTRY STV_DEFAULT"
_Z6kernelv:
.text._Z6kernelv:
[----:B------:R-:W0:Y:S01]  /*0000*/  LDC R1, c[0x0][0x37c] ;  /* 0x0000df00ff017b82 */ /* 0x000e220000000800 */
[----:B------:R-:W1:Y:S01]  /*0010*/  S2R R8, SR_CTAID.X ;  /* 0x0000000000087919 */ /* 0x000e620000002500 */
[----:B0-----:R-:W-:Y:S01]  /*0020*/  VIADD R1, R1, 0xfffffff8 ;  /* 0xfffffff801017836 */ /* 0x001fe20000000000 */
[----:B------:R-:W-:Y:S01]  /*0030*/  MOV R0, 0x0 ;  /* 0x0000000000007802 */ /* 0x000fe20000000f00 */
[----:B------:R-:W0:Y:S01]  /*0040*/  LDCU UR4, c[0x0][0x2f8] ;  /* 0x00005f00ff0477ac */ /* 0x000e220008000800 */
[----:B------:R-:W1:Y:S03]  /*0050*/  S2R R9, SR_TID.X ;  /* 0x0000000000097919 */ /* 0x000e660000002100 */
[----:B------:R2:W3:Y:S01]  /*0060*/  LDC.64 R2, c[0x4][R0] ;  /* 0x0100000000027b82 */ /* 0x0004e20000000a00 */
[----:B------:R-:W4:Y:S01]  /*0070*/  LDCU.64 UR6, c[0x4][0x8] ;  /* 0x01000100ff0677ac */ /* 0x000f220008000a00 */
[----:B------:R-:W5:Y:S01]  /*0080*/  LDCU UR5, c[0x0][0x2fc] ;  /* 0x00005f80ff0577ac */ /* 0x000f620008000800 */
[----:B0-----:R-:W-:Y:S01]  /*0090*/  IADD3 R6, P0, PT, R1, UR4, RZ ;  /* 0x0000000401067c10 */ /* 0x001fe2000ff1e0ff */
[----:B----4-:R-:W-:Y:S01]  /*00a0*/  IMAD.U32 R4, RZ, RZ, UR6 ;  /* 0x00000006ff047e24 */ /* 0x010fe2000f8e00ff */
[----:B------:R-:W-:-:S03]  /*00b0*/  MOV R5, UR7 ;  /* 0x0000000700057c02 */ /* 0x000fc60008000f00 */
[----:B-----5:R-:W-:Y:S01]  /*00c0*/  IMAD.X R7, RZ, RZ, UR5, P0 ;  /* 0x00000005ff077e24 */ /* 0x020fe200080e06ff */
[----:B-1----:R2:W-:Y:S07]  /*00d0*/  STL.64 [R1], R8 ;  /* 0x0000000801007387 */ /* 0x0025ee0000100a00 */
[----:B------:R-:W-:-:S07]  /*00e0*/  LEPC R20, `(.L_x_0) ;  /* 0x000000001014794e */ /* 0x000fce0000000000 */
[----:B--23--:R-:W-:Y:S05]  /*00f0*/  CALL.ABS.NOINC R2 ;  /* 0x0000000002007343 */ /* 0x00cfea0003c00000 */
.L_x_0:
[----:B------:R-:W-:Y:S05]  /*0100*/  EXIT ;  /* 0x000000000000794d */ /* 0x000fea0003800000 */
.L_x_1:
[----:B------:R-:W-:-:S00]  /*0110*/  BRA `(.L_x_1) ;  /* 0xfffffffc00fc7947 */ /* 0x000fc0000383ffff */
[----:B------:R-:W-:-:S00]  /*0120*/  NOP ;  /* 0x0000000000007918 */ /* 0x000fc00000000000 */
        /* <DEDUP_REMOVED lines=13> */
.L_x_2:


//--------------------- .nv.global.init           --------------------------
	.section	.nv.global.init,"aw",@progbits
.nv.global.init:
	.type		$str,@object
	.size		$str,(.L_0 - $str)
$str:
        /*0000*/ 	.byte	0x46, 0x72, 0x6f, 0x6d, 0x20, 0x47, 0x50, 0x55, 0x20, 0x5b, 0x62, 0x6c, 0x6f, 0x63, 0x6b, 0x20
        /*0010*/ 	.byte	0x69, 0x64, 0x3a, 0x20, 0x25, 0x64, 0x2c, 0x20, 0x74, 0x68, 0x72, 0x65, 0x61, 0x64, 0x20, 0x69
        /*0020*/ 	.byte	0x64, 0x3a, 0x20, 0x25, 0x64, 0x5d, 0x20, 0x48, 0x65, 0x6c, 0x6c, 0x6f, 0x2c, 0x20, 0x77, 0x6f
        /*0030*/ 	.byte	0x72, 0x6c, 0x64, 0x21, 0x0a, 0x00
.L_0:


//--------------------- .nv.shared.reserved.0     --------------------------
	.section	.nv.shared.reserved.0,"aw",@nobits
	.weak		__nv_reservedSMEM_offset_0_alias
	.size		__nv_reservedSMEM_offset_0_alias, 0, 64
	.other		__nv_reservedSMEM_offset_0_alias,@"STO_CUDA_RESERVED_SHARED STV_DEFAULT"
__nv_reservedSMEM_offset_0_alias:
	.zero		0
	.zero		64


//--------------------- .nv.constant0._Z6kernelv  --------------------------
	.section	.nv.constant0._Z6kernelv,"a",@progbits
	.sectionflags	@""
	.align	4
.nv.constant0._Z6kernelv:
	.zero		896


//--------------------- SYMBOLS --------------------------

	.type		.nv.reservedSmem.offset0,@object
	.size		.nv.reservedSmem.offset0,0x4
	.type		vprintf,@function
